//
// Generated by NVIDIA NVVM Compiler
//
// Compiler Build ID: CL-36424714
// Cuda compilation tools, release 13.0, V13.0.88
// Based on NVVM 20.0.0
//

.version 9.0
.target sm_100
.address_size 64

	// .globl	_Z12print_kernelv
.extern .func  (.param .b32 func_retval0) vprintf
(
	.param .b64 vprintf_param_0,
	.param .b64 vprintf_param_1
)
;
.global .align 1 .b8 $str[21] = {72, 101, 108, 108, 111, 32, 102, 114, 111, 109, 32, 107, 101, 114, 110, 101, 108, 32, 33, 10};

.visible .entry _Z12print_kernelv()
{
	.reg .b32 	%r<3>;
	.reg .b64 	%rd<3>;

	mov.u64 	%rd1, $str;
	cvta.global.u64 	%rd2, %rd1;
	{ // callseq 0, 0
	.param .b64 param0;
	st.param.b64 	[param0], %rd2;
	.param .b64 param1;
	st.param.b64 	[param1], 0;
	.param .b32 retval0;
	call.uni (retval0), 
	vprintf, 
	(
	param0, 
	param1
	);
	ld.param.b32 	%r1, [retval0];
	} // callseq 0
	ret;

}


// ===== COMPILED SASS (sm_100) =====

	.target	sm_100

	.elftype	@"ET_EXEC"


//--------------------- .note.nv.tkinfo           --------------------------
	.section	.note.nv.tkinfo,"",@"SHT_NOTE"
	.sectionflags	@"SHF_NOTE_NV_TKINFO"
	.tkinfo
        /*0018*/ 	.word	0x00000002
        /*0030*/ 	.string	""
        /*0030*/ 	.string	"ptxas"
        /*0030*/ 	.string	"Cuda compilation tools, release 13.0, V13.0.88"
        /*0030*/ 	.string	"Build cuda_13.0.r13.0/compiler.36424714_0"
        /*0030*/ 	.string	"-arch sm_100 -m 64 "



//--------------------- .note.nv.cuinfo           --------------------------
	.section	.note.nv.cuinfo,"",@"SHT_NOTE"
	.sectionflags	@"SHF_NOTE_NV_CUINFO"
        /*0018*/ 	.short	0x0002
        /*001a*/ 	.short	0x0064
        /*001c*/ 	.short	0x0082
	.zero		2


//--------------------- .nv.info                  --------------------------
	.section	.nv.info,"",@"SHT_CUDA_INFO"
	.align	4


	//----- nvinfo : EIATTR_REGCOUNT
	.align		4
        /*0000*/ 	.byte	0x04, 0x2f
        /*0002*/ 	.short	(.L_2 - .L_1)
	.align		4
.L_1:
        /*0004*/ 	.word	index@(_Z12print_kernelv)
        /*0008*/ 	.word	0x00000018


	//----- nvinfo : EIATTR_FRAME_SIZE
	.align		4
.L_2:
        /*000c*/ 	.byte	0x04, 0x11
        /*000e*/ 	.short	(.L_4 - .L_3)
	.align		4
.L_3:
        /*0010*/ 	.word	index@(_Z12print_kernelv)
        /*0014*/ 	.word	0x00000000


	//----- nvinfo : EIATTR_MIN_STACK_SIZE
	.align		4
.L_4:
        /*0018*/ 	.byte	0x04, 0x12
        /*001a*/ 	.short	(.L_6 - .L_5)
	.align		4
.L_5:
        /*001c*/ 	.word	index@(_Z12print_kernelv)
        /*0020*/ 	.word	0x00000000
.L_6:


//--------------------- .nv.compat                --------------------------
	.section	.nv.compat,"",@"SHT_CUDA_COMPAT_INFO"
	.align	4
        /*0000*/ 	.byte	0x02, 0x09, 0x00, 0x00, 0x02, 0x02, 0x01, 0x00, 0x02, 0x05, 0x05, 0x00, 0x03, 0x07, 0x01, 0x01
        /*0010*/ 	.byte	0x02, 0x03, 0x00, 0x00, 0x02, 0x06, 0x01, 0x00, 0x04, 0x0b, 0x08, 0x00, 0x09, 0x00, 0x00, 0x00
        /*0020*/ 	.byte	0x00, 0x00, 0x00, 0x00


//--------------------- .nv.info._Z12print_kernelv --------------------------
	.section	.nv.info._Z12print_kernelv,"",@"SHT_CUDA_INFO"
	.sectionflags	@""
	.align	4


	//----- nvinfo : EIATTR_CUDA_API_VERSION
	.align		4
        /*0000*/ 	.byte	0x04, 0x37
        /*0002*/ 	.short	(.L_8 - .L_7)
.L_7:
        /*0004*/ 	.word	0x00000082


	//----- nvinfo : EIATTR_SPARSE_MMA_MASK
	.align		4
.L_8:
        /*0008*/ 	.byte	0x03, 0x50
        /*000a*/ 	.short	0x0000


	//----- nvinfo : EIATTR_MAXREG_COUNT
	.align		4
        /*000c*/ 	.byte	0x03, 0x1b
        /*000e*/ 	.short	0x00ff


	//----- nvinfo : EIATTR_EXTERNS
	.align		4
        /*0010*/ 	.byte	0x04, 0x0f
        /*0012*/ 	.short	(.L_10 - .L_9)


	//   ....[0]....
	.align		4
.L_9:
        /*0014*/ 	.word	index@(vprintf)


	//----- nvinfo : EIATTR_MERCURY_ISA_VERSION
	.align		4
.L_10:
        /*0018*/ 	.byte	0x03, 0x5f
        /*001a*/ 	.short	0x0101


	//----- nvinfo : EIATTR_VRC_CTA_INIT_COUNT
	.align		4
        /*001c*/ 	.byte	0x02, 0x4a
	.zero		1
	.zero		1


	//----- nvinfo : EIATTR_SYSCALL_OFFSETS
	.align		4
        /*0020*/ 	.byte	0x04, 0x46
        /*0022*/ 	.short	(.L_12 - .L_11)


	//   ....[0]....
.L_11:
        /*0024*/ 	.word	0x00000080


	//----- nvinfo : EIATTR_EXIT_INSTR_OFFSETS
	.align		4
.L_12:
        /*0028*/ 	.byte	0x04, 0x1c
        /*002a*/ 	.short	(.L_14 - .L_13)


	//   ....[0]....
.L_13:
        /*002c*/ 	.word	0x00000090


	//----- nvinfo : EIATTR_SW_WAR
	.align		4
.L_14:
        /*0030*/ 	.byte	0x04, 0x36
        /*0032*/ 	.short	(.L_16 - .L_15)
.L_15:
        /*0034*/ 	.word	0x00000008
.L_16:


//--------------------- .nv.callgraph             --------------------------
	.section	.nv.callgraph,"",@"SHT_CUDA_CALLGRAPH"
	.align	4
	.sectionentsize	8
	.align		4
        /*0000*/ 	.word	0x00000000
	.align		4
        /*0004*/ 	.word	0xffffffff
	.align		4
        /*0008*/ 	.word	index@(_Z12print_kernelv)
	.align		4
        /*000c*/ 	.word	index@(vprintf)
	.align		4
        /*0010*/ 	.word	0x00000000
	.align		4
        /*0014*/ 	.word	0xfffffffe
	.align		4
        /*0018*/ 	.word	0x00000000
	.align		4
        /*001c*/ 	.word	0xfffffffd
	.align		4
        /*0020*/ 	.word	0x00000000
	.align		4
        /*0024*/ 	.word	0xfffffffc


//--------------------- .nv.constant4             --------------------------
	.section	.nv.constant4,"a",@progbits
	.align	8
	.align		8
.nv.constant4:
        /*0000*/ 	.dword	vprintf
	.align		8
        /*0008*/ 	.dword	$str


//--------------------- .text._Z12print_kernelv   --------------------------
	.section	.text._Z12print_kernelv,"ax",@progbits
	.align	128
        .global         _Z12print_kernelv
        .type           _Z12print_kernelv,@function
        .size           _Z12print_kernelv,(.L_x_2 - _Z12print_kernelv)
        .other          _Z12print_kernelv,@"STO_CUDA_ENTRY STV_DEFAULT"
_Z12print_kernelv:
.text._Z12print_kernelv:
[----:B------:R-:W0:Y:S01]  /*0000*/  LDC R1, c[0x0][0x37c] ;  /* 0x0000df00ff017b82 */ /* 0x000e220000000800 */
[----:B------:R-:W-:Y:S01]  /*0010*/  MOV R0, 0x0 ;  /* 0x0000000000007802 */ /* 0x000fe20000000f00 */
[----:B------:R-:W1:Y:S01]  /*0020*/  LDCU.64 UR4, c[0x4][0x8] ;  /* 0x01000100ff0477ac */ /* 0x000e620008000a00 */
[----:B------:R-:W-:-:S05]  /*0030*/  CS2R R6, SRZ ;  /* 0x0000000000067805 */ /* 0x000fca000001ff00 */
[----:B------:R2:W3:Y:S01]  /*0040*/  LDC.64 R2, c[0x4][R0] ;  /* 0x0100000000027b82 */ /* 0x0004e20000000a00 */
[----:B-1----:R-:W-:Y:S02]  /*0050*/  IMAD.U32 R4, RZ, RZ, UR4 ;  /* 0x00000004ff047e24 */ /* 0x002fe4000f8e00ff */
[----:B--2---:R-:W-:-:S07]  /*0060*/  IMAD.U32 R5, RZ, RZ, UR5 ;  /* 0x00000005ff057e24 */ /* 0x004fce000f8e00ff */
[----:B------:R-:W-:-:S07]  /*0070*/  LEPC R20, `(.L_x_0) ;  /* 0x000000001014794e */ /* 0x000fce0000000000 */
[----:B0--3--:R-:W-:Y:S05]  /*0080*/  CALL.ABS.NOINC R2 ;  /* 0x0000000002007343 */ /* 0x009fea0003c00000 */
.L_x_0:
[----:B------:R-:W-:Y:S05]  /*0090*/  EXIT ;  /* 0x000000000000794d */ /* 0x000fea0003800000 */
.L_x_1:
[----:B------:R-:W-:-:S00]  /*00a0*/  BRA `(.L_x_1) ;  /* 0xfffffffc00fc7947 */ /* 0x000fc0000383ffff */
[----:B------:R-:W-:-:S00]  /*00b0*/  NOP ;  /* 0x0000000000007918 */ /* 0x000fc00000000000 */
        /* <DEDUP_REMOVED lines=12> */
.L_x_2:


//--------------------- .nv.global.init           --------------------------
	.section	.nv.global.init,"aw",@progbits
.nv.global.init:
	.type		$str,@object
	.size		$str,(.L_0 - $str)
$str:
        /*0000*/ 	.byte	0x48, 0x65, 0x6c, 0x6c, 0x6f, 0x20, 0x66, 0x72, 0x6f, 0x6d, 0x20, 0x6b, 0x65, 0x72, 0x6e, 0x65
        /*0010*/ 	.byte	0x6c, 0x20, 0x21, 0x0a, 0x00
.L_0:


//--------------------- .nv.shared.reserved.0     --------------------------
	.section	.nv.shared.reserved.0,"aw",@nobits
	.weak		__nv_reservedSMEM_offset_0_alias
	.size		__nv_reservedSMEM_offset_0_alias, 0, 64
	.other		__nv_reservedSMEM_offset_0_alias,@"STO_CUDA_RESERVED_SHARED STV_DEFAULT"
__nv_reservedSMEM_offset_0_alias:
	.zero		0
	.zero		64


//--------------------- .nv.constant0._Z12print_kernelv --------------------------
	.section	.nv.constant0._Z12print_kernelv,"a",@progbits
	.sectionflags	@""
	.align	4
.nv.constant0._Z12print_kernelv:
	.zero		896


//--------------------- SYMBOLS --------------------------

	.type		.nv.reservedSmem.offset0,@object
	.size		.nv.reservedSmem.offset0,0x4
	.type		vprintf,@function
